	.headerflags	@"EF_CUDA_TEXMODE_UNIFIED EF_CUDA_64BIT_ADDRESS EF_CUDA_ACCELERATORS EF_CUDA_SM90 EF_CUDA_VIRTUAL_SM(EF_CUDA_SM90)"
	.elftype	@"ET_EXEC"


//--------------------- .nv.info                  --------------------------
	.section	.nv.info,"",@"SHT_CUDA_INFO"
	.align	4


	//----- nvinfo : EIATTR_REGCOUNT
	.align		4
        /*0000*/ 	.byte	0x04, 0x2f
        /*0002*/ 	.short	(.L_3 - .L_2)
	.align		4
.L_2:
        /*0004*/ 	.word	index@(triton_poi_fused__native_batch_norm_legit_no_training_relu_8)
        /*0008*/ 	.word	0x00000024


	//----- nvinfo : EIATTR_MIN_STACK_SIZE
	.align		4
.L_3:
        /*000c*/ 	.byte	0x04, 0x12
        /*000e*/ 	.short	(.L_5 - .L_4)
	.align		4
.L_4:
        /*0010*/ 	.word	index@(triton_poi_fused__native_batch_norm_legit_no_training_relu_8)
        /*0014*/ 	.word	0x00000000


	//----- nvinfo : EIATTR_FRAME_SIZE
	.align		4
.L_5:
        /*0018*/ 	.byte	0x04, 0x11
        /*001a*/ 	.short	(.L_7 - .L_6)
	.align		4
.L_6:
        /*001c*/ 	.word	index@(triton_poi_fused__native_batch_norm_legit_no_training_relu_8)
        /*0020*/ 	.word	0x00000000


	//----- nvinfo : EIATTR_MIN_STACK_SIZE
	.align		4
.L_7:
        /*0024*/ 	.byte	0x04, 0x12
        /*0026*/ 	.short	(.L_9 - .L_8)
	.align		4
.L_8:
        /*0028*/ 	.word	index@(triton_poi_fused__native_batch_norm_legit_no_training_relu_8)
        /*002c*/ 	.word	0x00000000
.L_9:


//--------------------- .nv.info.triton_poi_fused__native_batch_norm_legit_no_training_relu_8 --------------------------
	.section	.nv.info.triton_poi_fused__native_batch_norm_legit_no_training_relu_8,"",@"SHT_CUDA_INFO"
	.sectionflags	@""
	.align	4


	//----- nvinfo : EIATTR_CUDA_API_VERSION
	.align		4
        /*0000*/ 	.byte	0x04, 0x37
        /*0002*/ 	.short	(.L_11 - .L_10)
.L_10:
        /*0004*/ 	.word	0x0000007c


	//----- nvinfo : EIATTR_KPARAM_INFO
	.align		4
.L_11:
        /*0008*/ 	.byte	0x04, 0x17
        /*000a*/ 	.short	(.L_13 - .L_12)
.L_12:
        /*000c*/ 	.word	0x00000000
        /*0010*/ 	.short	0x0006
        /*0012*/ 	.short	0x0030
        /*0014*/ 	.byte	0x00, 0xf0, 0x11, 0x00


	//----- nvinfo : EIATTR_KPARAM_INFO
	.align		4
.L_13:
        /*0018*/ 	.byte	0x04, 0x17
        /*001a*/ 	.short	(.L_15 - .L_14)
.L_14:
        /*001c*/ 	.word	0x00000000
        /*0020*/ 	.short	0x0005
        /*0022*/ 	.short	0x0028
        /*0024*/ 	.byte	0x00, 0xf4, 0x21, 0x00


	//----- nvinfo : EIATTR_KPARAM_INFO
	.align		4
.L_15:
        /*0028*/ 	.byte	0x04, 0x17
        /*002a*/ 	.short	(.L_17 - .L_16)
.L_16:
        /*002c*/ 	.word	0x00000000
        /*0030*/ 	.short	0x0004
        /*0032*/ 	.short	0x0020
        /*0034*/ 	.byte	0x00, 0xf4, 0x21, 0x00


	//----- nvinfo : EIATTR_KPARAM_INFO
	.align		4
.L_17:
        /*0038*/ 	.byte	0x04, 0x17
        /*003a*/ 	.short	(.L_19 - .L_18)
.L_18:
        /*003c*/ 	.word	0x00000000
        /*0040*/ 	.short	0x0003
        /*0042*/ 	.short	0x0018
        /*0044*/ 	.byte	0x00, 0xf4, 0x21, 0x00


	//----- nvinfo : EIATTR_KPARAM_INFO
	.align		4
.L_19:
        /*0048*/ 	.byte	0x04, 0x17
        /*004a*/ 	.short	(.L_21 - .L_20)
.L_20:
        /*004c*/ 	.word	0x00000000
        /*0050*/ 	.short	0x0002
        /*0052*/ 	.short	0x0010
        /*0054*/ 	.byte	0x00, 0xf4, 0x21, 0x00


	//----- nvinfo : EIATTR_KPARAM_INFO
	.align		4
.L_21:
        /*0058*/ 	.byte	0x04, 0x17
        /*005a*/ 	.short	(.L_23 - .L_22)
.L_22:
        /*005c*/ 	.word	0x00000000
        /*0060*/ 	.short	0x0001
        /*0062*/ 	.short	0x0008
        /*0064*/ 	.byte	0x00, 0xf4, 0x21, 0x00


	//----- nvinfo : EIATTR_KPARAM_INFO
	.align		4
.L_23:
        /*0068*/ 	.byte	0x04, 0x17
        /*006a*/ 	.short	(.L_25 - .L_24)
.L_24:
        /*006c*/ 	.word	0x00000000
        /*0070*/ 	.short	0x0000
        /*0072*/ 	.short	0x0000
        /*0074*/ 	.byte	0x00, 0xf4, 0x21, 0x00


	//----- nvinfo : EIATTR_SPARSE_MMA_MASK
	.align		4
.L_25:
        /*0078*/ 	.byte	0x03, 0x50
        /*007a*/ 	.short	0x0000


	//----- nvinfo : EIATTR_MAXREG_COUNT
	.align		4
        /*007c*/ 	.byte	0x03, 0x1b
        /*007e*/ 	.short	0x00ff


	//----- nvinfo : EIATTR_EXIT_INSTR_OFFSETS
	.align		4
        /*0080*/ 	.byte	0x04, 0x1c
        /*0082*/ 	.short	(.L_27 - .L_26)


	//   ....[0]....
.L_26:
        /*0084*/ 	.word	0x00000b30


	//   ....[1]....
        /*0088*/ 	.word	0x00000b50


	//----- nvinfo : EIATTR_REQNTID
	.align		4
.L_27:
        /*008c*/ 	.byte	0x04, 0x10
        /*008e*/ 	.short	(.L_29 - .L_28)
.L_28:
        /*0090*/ 	.word	0x00000080
        /*0094*/ 	.word	0x00000001
        /*0098*/ 	.word	0x00000001


	//----- nvinfo : EIATTR_CBANK_PARAM_SIZE
	.align		4
.L_29:
        /*009c*/ 	.byte	0x03, 0x19
        /*009e*/ 	.short	0x0034


	//----- nvinfo : EIATTR_PARAM_CBANK
	.align		4
        /*00a0*/ 	.byte	0x04, 0x0a
        /*00a2*/ 	.short	(.L_31 - .L_30)
	.align		4
.L_30:
        /*00a4*/ 	.word	index@(.nv.constant0.triton_poi_fused__native_batch_norm_legit_no_training_relu_8)
        /*00a8*/ 	.short	0x0210
        /*00aa*/ 	.short	0x0034


	//----- nvinfo : EIATTR_SW_WAR
	.align		4
.L_31:
        /*00ac*/ 	.byte	0x04, 0x36
        /*00ae*/ 	.short	(.L_33 - .L_32)
.L_32:
        /*00b0*/ 	.word	0x00000008
.L_33:


//--------------------- .nv.callgraph             --------------------------
	.section	.nv.callgraph,"",@"SHT_CUDA_CALLGRAPH"
	.align	4
	.sectionentsize	8
	.align		4
        /*0000*/ 	.word	0x00000000
	.align		4
        /*0004*/ 	.word	0xffffffff
	.align		4
        /*0008*/ 	.word	0x00000000
	.align		4
        /*000c*/ 	.word	0xfffffffe
	.align		4
        /*0010*/ 	.word	0x00000000
	.align		4
        /*0014*/ 	.word	0xfffffffd
	.align		4
        /*0018*/ 	.word	0x00000000
	.align		4
        /*001c*/ 	.word	0xfffffffc


//--------------------- .nv.constant4             --------------------------
	.section	.nv.constant4,"a",@progbits
	.align	8
	.align		8
.nv.constant4:
        /*0000*/ 	.dword	_$_str
	.align		8
        /*0008*/ 	.dword	_$_str_$_2


//--------------------- .text.triton_poi_fused__native_batch_norm_legit_no_training_relu_8 --------------------------
	.section	.text.triton_poi_fused__native_batch_norm_legit_no_training_relu_8,"ax",@progbits
	.align	128
        .global         triton_poi_fused__native_batch_norm_legit_no_training_relu_8
        .type           triton_poi_fused__native_batch_norm_legit_no_training_relu_8,@function
        .size           triton_poi_fused__native_batch_norm_legit_no_training_relu_8,(.L_x_1 - triton_poi_fused__native_batch_norm_legit_no_training_relu_8)
        .other          triton_poi_fused__native_batch_norm_legit_no_training_relu_8,@"STO_CUDA_ENTRY STV_DEFAULT"
triton_poi_fused__native_batch_norm_legit_no_training_relu_8:
.text.triton_poi_fused__native_batch_norm_legit_no_training_relu_8:
[----:B------:R-:W0:Y:S02]  /*0000*/  LDC R1, c[0x0][0x28] ;  /* 0x00000a00ff017b82 */ /* 0x000e240000000800 */
[----:B------:R-:W1:Y:S01]  /*0010*/  S2R R0, SR_TID.X ;  /* 0x0000000000007919 */ /* 0x000e620000002100 */
[----:B------:R-:W2:Y:S01]  /*0020*/  LDC.64 R28, c[0x0][0x220] ;  /* 0x00008800ff1c7b82 */ /* 0x000ea20000000a00 */
[----:B------:R-:W3:Y:S07]  /*0030*/  S2R R3, SR_CTAID.X ;  /* 0x0000000000037919 */ /* 0x000eee0000002500 */
[----:B------:R-:W4:Y:S01]  /*0040*/  LDC.64 R32, c[0x0][0x210] ;  /* 0x00008400ff207b82 */ /* 0x000f220000000a00 */
[----:B------:R-:W-:Y:S01]  /*0050*/  ULDC.64 UR4, c[0x0][0x208] ;  /* 0x0000820000047ab9 */ /* 0x000fe20000000a00 */
[----:B------:R-:W-:-:S02]  /*0060*/  CS2R R4, SRZ ;  /* 0x0000000000047805 */ /* 0x000fc4000001ff00 */
[----:B------:R-:W-:Y:S02]  /*0070*/  CS2R R6, SRZ ;  /* 0x0000000000067805 */ /* 0x000fe4000001ff00 */
[----:B------:R-:W-:Y:S02]  /*0080*/  CS2R R8, SRZ ;  /* 0x0000000000087805 */ /* 0x000fe4000001ff00 */
[----:B------:R-:W-:Y:S01]  /*0090*/  CS2R R10, SRZ ;  /* 0x00000000000a7805 */ /* 0x000fe2000001ff00 */
[----:B------:R-:W5:Y:S01]  /*00a0*/  LDC.64 R30, c[0x0][0x218] ;  /* 0x00008600ff1e7b82 */ /* 0x000f620000000a00 */
[----:B-1----:R-:W-:-:S04]  /*00b0*/  SHF.L.U32 R0, R0, 0x2, RZ ;  /* 0x0000000200007819 */ /* 0x002fc800000006ff */
[----:B------:R-:W-:Y:S02]  /*00c0*/  LOP3.LUT R0, R0, 0x1fc, RZ, 0xc0, !PT ;  /* 0x000001fc00007812 */ /* 0x000fe400078ec0ff */
[----:B---3--:R-:W-:Y:S02]  /*00d0*/  SHF.R.S32.HI R2, RZ, 0x15, R3 ;  /* 0x00000015ff027819 */ /* 0x008fe40000011403 */
[----:B------:R-:W-:Y:S02]  /*00e0*/  LEA R0, R3, R0, 0xa ;  /* 0x0000000003007211 */ /* 0x000fe400078e50ff */
[----:B------:R-:W-:Y:S02]  /*00f0*/  SGXT R3, R2, 0x1 ;  /* 0x000000010203781a */ /* 0x000fe40000000200 */
[----:B------:R-:W-:Y:S02]  /*0100*/  ISETP.GE.AND P1, PT, R0, 0x1a480, PT ;  /* 0x0001a4800000780c */ /* 0x000fe40003f26270 */
[----:B------:R-:W-:-:S02]  /*0110*/  CS2R R12, SRZ ;  /* 0x00000000000c7805 */ /* 0x000fc4000001ff00 */
[----:B------:R-:W-:Y:S02]  /*0120*/  LEA.HI R3, R3, R0, RZ, 0x5 ;  /* 0x0000000003037211 */ /* 0x000fe400078f28ff */
[----:B------:R-:W-:Y:S01]  /*0130*/  CS2R R14, SRZ ;  /* 0x00000000000e7805 */ /* 0x000fe2000001ff00 */
[----:B----4-:R-:W-:Y:S01]  /*0140*/  IMAD.WIDE R32, R0, 0x4, R32 ;  /* 0x0000000400207825 */ /* 0x010fe200078e0220 */
[----:B------:R-:W-:-:S04]  /*0150*/  LOP3.LUT R3, R3, 0xffffffe0, RZ, 0xc0, !PT ;  /* 0xffffffe003037812 */ /* 0x000fc800078ec0ff */
[----:B------:R-:W-:Y:S01]  /*0160*/  IADD3 R2, R0, -R3, RZ ;  /* 0x8000000300027210 */ /* 0x000fe20007ffe0ff */
[----:B------:R-:W3:Y:S04]  /*0170*/  @!P1 LDG.E.128 R4, desc[UR4][R32.64] ;  /* 0x0000000420049981 */ /* 0x000ee8000c1e1d00 */
[----:B--2---:R-:W-:-:S04]  /*0180*/  IMAD.WIDE R28, R2, 0x4, R28 ;  /* 0x00000004021c7825 */ /* 0x004fc800078e021c */
[----:B-----5:R-:W-:Y:S01]  /*0190*/  IMAD.WIDE R30, R2, 0x4, R30 ;  /* 0x00000004021e7825 */ /* 0x020fe200078e021e */
[----:B------:R-:W2:Y:S04]  /*01a0*/  @!P1 LDG.E.EL.128 R12, desc[UR4][R28.64] ;  /* 0x000000041c0c9981 */ /* 0x000ea8000c2e1d00 */
[----:B------:R-:W3:Y:S01]  /*01b0*/  @!P1 LDG.E.EL.128 R8, desc[UR4][R30.64] ;  /* 0x000000041e089981 */ /* 0x000ee2000c2e1d00 */
[----:B------:R-:W-:-:S04]  /*01c0*/  IADD3 R3, R0, 0x200, RZ ;  /* 0x0000020000037810 */ /* 0x000fc80007ffe0ff */
[----:B------:R-:W-:Y:S02]  /*01d0*/  ISETP.GE.AND P0, PT, R3, 0x1a480, PT ;  /* 0x0001a4800300780c */ /* 0x000fe40003f06270 */
[----:B------:R-:W-:Y:S02]  /*01e0*/  CS2R R24, SRZ ;  /* 0x0000000000187805 */ /* 0x000fe4000001ff00 */
[----:B------:R-:W-:Y:S02]  /*01f0*/  CS2R R26, SRZ ;  /* 0x00000000001a7805 */ /* 0x000fe4000001ff00 */
[----:B------:R-:W-:Y:S02]  /*0200*/  CS2R R16, SRZ ;  /* 0x0000000000107805 */ /* 0x000fe4000001ff00 */
[----:B------:R-:W-:Y:S02]  /*0210*/  CS2R R18, SRZ ;  /* 0x0000000000127805 */ /* 0x000fe4000001ff00 */
[----:B------:R-:W-:-:S02]  /*0220*/  CS2R R20, SRZ ;  /* 0x0000000000147805 */ /* 0x000fc4000001ff00 */
[----:B------:R-:W-:Y:S01]  /*0230*/  CS2R R22, SRZ ;  /* 0x0000000000167805 */ /* 0x000fe2000001ff00 */
[----:B------:R-:W4:Y:S04]  /*0240*/  @!P0 LDG.E.EL.128 R24, desc[UR4][R28.64] ;  /* 0x000000041c188981 */ /* 0x000f28000c2e1d00 */
[----:B------:R-:W5:Y:S04]  /*0250*/  @!P0 LDG.E.128 R16, desc[UR4][R32.64+0x800] ;  /* 0x0008000420108981 */ /* 0x000f68000c1e1d00 */
[----:B------:R1:W5:Y:S01]  /*0260*/  @!P0 LDG.E.EL.128 R20, desc[UR4][R30.64] ;  /* 0x000000041e148981 */ /* 0x000362000c2e1d00 */
[----:B------:R-:W-:Y:S01]  /*0270*/  HFMA2.MMA R3, -RZ, RZ, 1.625, 0 ;  /* 0x3e800000ff037435 */ /* 0x000fe200000001ff */
[----:B-1----:R-:W1:Y:S02]  /*0280*/  LDC.64 R30, c[0x0][0x230] ;  /* 0x00008c00ff1e7b82 */ /* 0x002e640000000a00 */
[----:B-1----:R-:W-:-:S04]  /*0290*/  IMAD.WIDE R30, R2, 0x4, R30 ;  /* 0x00000004021e7825 */ /* 0x002fc800078e021e */
[----:B--2---:R-:W-:Y:S01]  /*02a0*/  FADD R12, R12, 9.9999997473787516356e-06 ;  /* 0x3727c5ac0c0c7421 */ /* 0x004fe20000000000 */
[----:B---3--:R-:W-:-:S05]  /*02b0*/  FADD R5, -R9, R5 ;  /* 0x0000000509057221 */ /* 0x008fca0000000100 */
[----:B------:R-:W1:Y:S01]  /*02c0*/  MUFU.SQRT R12, R12 ;  /* 0x0000000c000c7308 */ /* 0x000e620000002000 */
[----:B------:R-:W-:Y:S01]  /*02d0*/  FADD R9, R13, 9.9999997473787516356e-06 ;  /* 0x3727c5ac0d097421 */ /* 0x000fe20000000000 */
[----:B------:R-:W-:Y:S01]  /*02e0*/  FADD R4, -R8, R4 ;  /* 0x0000000408047221 */ /* 0x000fe20000000100 */
[----:B------:R-:W-:Y:S01]  /*02f0*/  FADD R8, R14, 9.9999997473787516356e-06 ;  /* 0x3727c5ac0e087421 */ /* 0x000fe20000000000 */
[----:B------:R-:W-:-:S04]  /*0300*/  FADD R14, R15, 9.9999997473787516356e-06 ;  /* 0x3727c5ac0f0e7421 */ /* 0x000fc80000000000 */
[----:B------:R-:W2:Y:S01]  /*0310*/  MUFU.SQRT R9, R9 ;  /* 0x0000000900097308 */ /* 0x000ea20000002000 */
[----:B-1----:R-:W-:-:S07]  /*0320*/  FSETP.GT.AND P5, PT, R12, 8.50705917302346158658e+37, PT ;  /* 0x7e8000000c00780b */ /* 0x002fce0003fa4000 */
[----:B------:R-:W1:Y:S01]  /*0330*/  MUFU.SQRT R8, R8 ;  /* 0x0000000800087308 */ /* 0x000e620000002000 */
[----:B------:R-:W-:Y:S01]  /*0340*/  FSETP.GEU.AND P2, PT, R12, 1.175494350822287508e-38, PT ;  /* 0x008000000c00780b */ /* 0x000fe20003f4e000 */
[----:B----4-:R-:W-:-:S06]  /*0350*/  FADD R24, R24, 9.9999997473787516356e-06 ;  /* 0x3727c5ac18187421 */ /* 0x010fcc0000000000 */
[----:B------:R-:W3:Y:S01]  /*0360*/  MUFU.SQRT R14, R14 ;  /* 0x0000000e000e7308 */ /* 0x000ee20000002000 */
[C---:B--2---:R-:W-:Y:S01]  /*0370*/  FSETP.GT.AND P3, PT, R9.reuse, 8.50705917302346158658e+37, PT ;  /* 0x7e8000000900780b */ /* 0x044fe20003f64000 */
[----:B------:R-:W-:Y:S01]  /*0380*/  FADD R10, -R10, R6 ;  /* 0x000000060a0a7221 */ /* 0x000fe20000000100 */
[----:B------:R-:W-:Y:S01]  /*0390*/  FSETP.GEU.AND P4, PT, R9, 1.175494350822287508e-38, PT ;  /* 0x008000000900780b */ /* 0x000fe20003f8e000 */
[----:B------:R-:W-:Y:S01]  /*03a0*/  @P5 FMUL R12, R12, 0.25 ;  /* 0x3e8000000c0c5820 */ /* 0x000fe20000400000 */
[----:B------:R-:W-:-:S03]  /*03b0*/  FSEL R6, R3, 1, P5 ;  /* 0x3f80000003067808 */ /* 0x000fc60002800000 */
[----:B------:R-:W2:Y:S01]  /*03c0*/  MUFU.SQRT R15, R24 ;  /* 0x00000018000f7308 */ /* 0x000ea20000002000 */
[----:B------:R-:W-:Y:S01]  /*03d0*/  FADD R13, R25, 9.9999997473787516356e-06 ;  /* 0x3727c5ac190d7421 */ /* 0x000fe20000000000 */
[----:B------:R-:W-:Y:S01]  /*03e0*/  FADD R26, R26, 9.9999997473787516356e-06 ;  /* 0x3727c5ac1a1a7421 */ /* 0x000fe20000000000 */
[----:B------:R-:W-:Y:S01]  /*03f0*/  @!P2 FMUL R12, R12, 16777216 ;  /* 0x4b8000000c0ca820 */ /* 0x000fe20000400000 */
[----:B------:R-:W-:Y:S01]  /*0400*/  @!P2 FMUL R6, R6, 16777216 ;  /* 0x4b8000000606a820 */ /* 0x000fe20000400000 */
[----:B-1----:R-:W-:Y:S01]  /*0410*/  FSETP.GT.AND P6, PT, R8, 8.50705917302346158658e+37, PT ;  /* 0x7e8000000800780b */ /* 0x002fe20003fc4000 */
[----:B-----5:R-:W-:Y:S01]  /*0420*/  FADD R16, -R20, R16 ;  /* 0x0000001014107221 */ /* 0x020fe20000000100 */
[----:B---3--:R-:W-:Y:S01]  /*0430*/  FSETP.GT.AND P2, PT, R14, 8.50705917302346158658e+37, PT ;  /* 0x7e8000000e00780b */ /* 0x008fe20003f44000 */
[----:B------:R-:W1:Y:S01]  /*0440*/  MUFU.SQRT R13, R13 ;  /* 0x0000000d000d7308 */ /* 0x000e620000002000 */
[----:B------:R-:W-:Y:S01]  /*0450*/  FSEL R20, R3, 1, P3 ;  /* 0x3f80000003147808 */ /* 0x000fe20001800000 */
[----:B------:R-:W-:Y:S01]  /*0460*/  @P3 FMUL R9, R9, 0.25 ;  /* 0x3e80000009093820 */ /* 0x000fe20000400000 */
[----:B------:R-:W-:-:S02]  /*0470*/  FSETP.GEU.AND P5, PT, R8, 1.175494350822287508e-38, PT ;  /* 0x008000000800780b */ /* 0x000fc40003fae000 */
[----:B------:R-:W-:-:S03]  /*0480*/  FSETP.GEU.AND P3, PT, R14, 1.175494350822287508e-38, PT ;  /* 0x008000000e00780b */ /* 0x000fc60003f6e000 */
[----:B------:R-:W3:Y:S01]  /*0490*/  MUFU.SQRT R25, R26 ;  /* 0x0000001a00197308 */ /* 0x000ee20000002000 */
[----:B------:R-:W-:Y:S01]  /*04a0*/  @!P4 FMUL R9, R9, 16777216 ;  /* 0x4b8000000909c820 */ /* 0x000fe20000400000 */
[----:B------:R-:W-:Y:S01]  /*04b0*/  @!P4 FMUL R20, R20, 16777216 ;  /* 0x4b8000001414c820 */ /* 0x000fe20000400000 */
[----:B--2---:R-:W-:Y:S01]  /*04c0*/  FSETP.GT.AND P4, PT, R15, 8.50705917302346158658e+37, PT ;  /* 0x7e8000000f00780b */ /* 0x004fe20003f84000 */
[----:B------:R-:W-:Y:S01]  /*04d0*/  FADD R11, -R11, R7 ;  /* 0x000000070b0b7221 */ /* 0x000fe20000000100 */
[C---:B------:R-:W-:Y:S01]  /*04e0*/  FSEL R24, R3.reuse, 1, P6 ;  /* 0x3f80000003187808 */ /* 0x040fe20003000000 */
[----:B------:R-:W-:Y:S02]  /*04f0*/  @P6 FMUL R8, R8, 0.25 ;  /* 0x3e80000008086820 */ /* 0x000fe40000400000 */
[----:B------:R2:W4:Y:S01]  /*0500*/  MUFU.RCP R7, R12 ;  /* 0x0000000c00077308 */ /* 0x0005220000001000 */
[----:B------:R-:W-:Y:S01]  /*0510*/  @P2 FMUL R14, R14, 0.25 ;  /* 0x3e8000000e0e2820 */ /* 0x000fe20000400000 */
[----:B------:R-:W-:Y:S01]  /*0520*/  @!P5 FMUL R8, R8, 16777216 ;  /* 0x4b8000000808d820 */ /* 0x000fe20000400000 */
[----:B------:R-:W-:Y:S01]  /*0530*/  @!P5 FMUL R24, R24, 16777216 ;  /* 0x4b8000001818d820 */ /* 0x000fe20000400000 */
[----:B--2---:R-:W-:Y:S01]  /*0540*/  FSEL R12, R3, 1, P2 ;  /* 0x3f800000030c7808 */ /* 0x004fe20001000000 */
[----:B------:R-:W-:Y:S01]  /*0550*/  @!P3 FMUL R14, R14, 16777216 ;  /* 0x4b8000000e0eb820 */ /* 0x000fe20000400000 */
[----:B-1----:R-:W-:-:S03]  /*0560*/  FSETP.GT.AND P5, PT, R13, 8.50705917302346158658e+37, PT ;  /* 0x7e8000000d00780b */ /* 0x002fc60003fa4000 */
[----:B------:R-:W-:Y:S01]  /*0570*/  @!P3 FMUL R12, R12, 16777216 ;  /* 0x4b8000000c0cb820 */ /* 0x000fe20000400000 */
[----:B---3--:R-:W-:Y:S01]  /*0580*/  FSETP.GT.AND P3, PT, R25, 8.50705917302346158658e+37, PT ;  /* 0x7e8000001900780b */ /* 0x008fe20003f64000 */
[----:B------:R-:W-:Y:S01]  /*0590*/  FADD R17, -R21, R17 ;  /* 0x0000001115117221 */ /* 0x000fe20000000100 */
[C---:B------:R-:W-:Y:S01]  /*05a0*/  FSETP.GEU.AND P6, PT, R15.reuse, 1.175494350822287508e-38, PT ;  /* 0x008000000f00780b */ /* 0x040fe20003fce000 */
[----:B------:R-:W-:Y:S01]  /*05b0*/  @P4 FMUL R15, R15, 0.25 ;  /* 0x3e8000000f0f4820 */ /* 0x000fe20000400000 */
[----:B------:R-:W-:Y:S01]  /*05c0*/  FSEL R21, R3, 1, P4 ;  /* 0x3f80000003157808 */ /* 0x000fe20002000000 */
[----:B------:R-:W1:Y:S01]  /*05d0*/  MUFU.RCP R29, R14 ;  /* 0x0000000e001d7308 */ /* 0x000e620000001000 */
[----:B------:R-:W-:Y:S02]  /*05e0*/  FSETP.GEU.AND P2, PT, R13, 1.175494350822287508e-38, PT ;  /* 0x008000000d00780b */ /* 0x000fe40003f4e000 */
[----:B------:R-:W-:Y:S01]  /*05f0*/  FSETP.GEU.AND P4, PT, R25, 1.175494350822287508e-38, PT ;  /* 0x008000001900780b */ /* 0x000fe20003f8e000 */
[----:B------:R-:W-:-:S04]  /*0600*/  FADD R23, -R23, R19 ;  /* 0x0000001317177221 */ /* 0x000fc80000000100 */
[----:B------:R-:W2:Y:S01]  /*0610*/  MUFU.RCP R33, R8 ;  /* 0x0000000800217308 */ /* 0x000ea20000001000 */
[----:B----4-:R-:W-:Y:S01]  /*0620*/  FMUL R19, R7, R6 ;  /* 0x0000000607137220 */ /* 0x010fe20000400000 */
[----:B------:R-:W-:Y:S01]  /*0630*/  @P5 FMUL R13, R13, 0.25 ;  /* 0x3e8000000d0d5820 */ /* 0x000fe20000400000 */
[----:B------:R-:W3:Y:S01]  /*0640*/  LDC.64 R6, c[0x0][0x228] ;  /* 0x00008a00ff067b82 */ /* 0x000ee20000000a00 */
[----:B------:R-:W-:-:S04]  /*0650*/  @P3 FMUL R25, R25, 0.25 ;  /* 0x3e80000019193820 */ /* 0x000fc80000400000 */
[----:B------:R-:W4:Y:S01]  /*0660*/  MUFU.RCP R9, R9 ;  /* 0x0000000900097308 */ /* 0x000f220000001000 */
[----:B------:R-:W-:Y:S01]  /*0670*/  @!P6 FMUL R15, R15, 16777216 ;  /* 0x4b8000000f0fe820 */ /* 0x000fe20000400000 */
[----:B------:R-:W-:Y:S01]  /*0680*/  @!P2 FMUL R13, R13, 16777216 ;  /* 0x4b8000000d0da820 */ /* 0x000fe20000400000 */
[----:B------:R-:W-:Y:S01]  /*0690*/  @!P4 FMUL R25, R25, 16777216 ;  /* 0x4b8000001919c820 */ /* 0x000fe20000400000 */
[----:B-1----:R-:W-:Y:S01]  /*06a0*/  FMUL R12, R29, R12 ;  /* 0x0000000c1d0c7220 */ /* 0x002fe20000400000 */
[----:B--2---:R-:W-:-:S03]  /*06b0*/  FMUL R33, R33, R24 ;  /* 0x0000001821217220 */ /* 0x004fc60000400000 */
[----:B------:R1:W2:Y:S08]  /*06c0*/  MUFU.RCP R8, R15 ;  /* 0x0000000f00087308 */ /* 0x0002b00000001000 */
[----:B------:R-:W5:Y:S01]  /*06d0*/  MUFU.RCP R26, R13 ;  /* 0x0000000d001a7308 */ /* 0x000f620000001000 */
[----:B----4-:R-:W-:Y:S01]  /*06e0*/  FMUL R24, R9, R20 ;  /* 0x0000001409187220 */ /* 0x010fe20000400000 */
[----:B-1----:R-:W-:-:S06]  /*06f0*/  FMUL R15, R33, R10 ;  /* 0x0000000a210f7220 */ /* 0x002fcc0000400000 */
[----:B------:R2:W1:Y:S01]  /*0700*/  MUFU.RCP R29, R25 ;  /* 0x00000019001d7308 */ /* 0x0004620000001000 */
[C---:B------:R-:W-:Y:S02]  /*0710*/  FSEL R9, R3.reuse, 1, P5 ;  /* 0x3f80000003097808 */ /* 0x040fe40002800000 */
[----:B------:R-:W-:Y:S01]  /*0720*/  FSEL R10, R3, 1, P3 ;  /* 0x3f800000030a7808 */ /* 0x000fe20001800000 */
[----:B------:R-:W-:Y:S02]  /*0730*/  @!P6 FMUL R21, R21, 16777216 ;  /* 0x4b8000001515e820 */ /* 0x000fe40000400000 */
[----:B------:R-:W-:Y:S02]  /*0740*/  @!P2 FMUL R9, R9, 16777216 ;  /* 0x4b8000000909a820 */ /* 0x000fe40000400000 */
[----:B------:R-:W-:Y:S01]  /*0750*/  @!P4 FMUL R10, R10, 16777216 ;  /* 0x4b8000000a0ac820 */ /* 0x000fe20000400000 */
[----:B------:R-:W-:Y:S01]  /*0760*/  FMUL R12, R12, R11 ;  /* 0x0000000b0c0c7220 */ /* 0x000fe20000400000 */
[----:B------:R-:W-:Y:S01]  /*0770*/  FMUL R24, R24, R5 ;  /* 0x0000000518187220 */ /* 0x000fe20000400000 */
[----:B------:R-:W-:Y:S01]  /*0780*/  FMUL R19, R19, R4 ;  /* 0x0000000413137220 */ /* 0x000fe20000400000 */
[----:B--2---:R-:W-:Y:S01]  /*0790*/  FMUL R25, R8, R21 ;  /* 0x0000001508197220 */ /* 0x004fe20000400000 */
[----:B-----5:R-:W-:Y:S01]  /*07a0*/  FMUL R26, R26, R9 ;  /* 0x000000091a1a7220 */ /* 0x020fe20000400000 */
[----:B---3--:R-:W-:-:S04]  /*07b0*/  IMAD.WIDE R32, R2, 0x4, R6 ;  /* 0x0000000402207825 */ /* 0x008fc800078e0206 */
[----:B-1----:R-:W-:Y:S01]  /*07c0*/  FMUL R29, R29, R10 ;  /* 0x0000000a1d1d7220 */ /* 0x002fe20000400000 */
[----:B------:R-:W-:Y:S02]  /*07d0*/  CS2R R8, SRZ ;  /* 0x0000000000087805 */ /* 0x000fe4000001ff00 */
[----:B------:R-:W-:Y:S02]  /*07e0*/  CS2R R10, SRZ ;  /* 0x00000000000a7805 */ /* 0x000fe4000001ff00 */
[----:B------:R-:W-:Y:S02]  /*07f0*/  CS2R R4, SRZ ;  /* 0x0000000000047805 */ /* 0x000fe4000001ff00 */
[----:B------:R-:W-:Y:S02]  /*0800*/  CS2R R6, SRZ ;  /* 0x0000000000067805 */ /* 0x000fe4000001ff00 */
[----:B------:R-:W2:Y:S04]  /*0810*/  @!P1 LDG.E.EL.128 R8, desc[UR4][R32.64] ;  /* 0x0000000420089981 */ /* 0x000ea8000c2e1d00 */
[----:B------:R-:W2:Y:S01]  /*0820*/  @!P1 LDG.E.EL.128 R4, desc[UR4][R30.64] ;  /* 0x000000041e049981 */ /* 0x000ea2000c2e1d00 */
[----:B------:R-:W-:-:S04]  /*0830*/  FADD R27, R27, 9.9999997473787516356e-06 ;  /* 0x3727c5ac1b1b7421 */ /* 0x000fc80000000000 */
[----:B------:R-:W1:Y:S02]  /*0840*/  MUFU.SQRT R20, R27 ;  /* 0x0000001b00147308 */ /* 0x000e640000002000 */
[C---:B-1----:R-:W-:Y:S02]  /*0850*/  FSETP.GT.AND P2, PT, R20.reuse, 8.50705917302346158658e+37, PT ;  /* 0x7e8000001400780b */ /* 0x042fe40003f44000 */
[----:B------:R-:W-:-:S11]  /*0860*/  FSETP.GEU.AND P3, PT, R20, 1.175494350822287508e-38, PT ;  /* 0x008000001400780b */ /* 0x000fd60003f6e000 */
[----:B------:R-:W-:-:S04]  /*0870*/  @P2 FMUL R20, R20, 0.25 ;  /* 0x3e80000014142820 */ /* 0x000fc80000400000 */
[----:B------:R-:W-:-:S06]  /*0880*/  @!P3 FMUL R20, R20, 16777216 ;  /* 0x4b8000001414b820 */ /* 0x000fcc0000400000 */
[----:B------:R-:W1:Y:S01]  /*0890*/  MUFU.RCP R20, R20 ;  /* 0x0000001400147308 */ /* 0x000e620000001000 */
[----:B------:R-:W-:-:S05]  /*08a0*/  FSEL R3, R3, 1, P2 ;  /* 0x3f80000003037808 */ /* 0x000fca0001000000 */
[----:B------:R-:W-:Y:S01]  /*08b0*/  @!P3 FMUL R3, R3, 16777216 ;  /* 0x4b8000000303b820 */ /* 0x000fe20000400000 */
[----:B------:R-:W-:-:S03]  /*08c0*/  FADD R18, -R22, R18 ;  /* 0x0000001216127221 */ /* 0x000fc60000000100 */
[----:B-1----:R-:W-:Y:S01]  /*08d0*/  FMUL R2, R20, R3 ;  /* 0x0000000314027220 */ /* 0x002fe20000400000 */
[----:B------:R-:W-:-:S03]  /*08e0*/  CS2R R20, SRZ ;  /* 0x0000000000147805 */ /* 0x000fc6000001ff00 */
[----:B------:R-:W-:Y:S01]  /*08f0*/  FMUL R2, R2, R23 ;  /* 0x0000001702027220 */ /* 0x000fe20000400000 */
[----:B------:R-:W-:-:S06]  /*0900*/  CS2R R22, SRZ ;  /* 0x0000000000167805 */ /* 0x000fcc000001ff00 */
[----:B------:R-:W3:Y:S01]  /*0910*/  @!P0 LDG.E.EL.128 R20, desc[UR4][R30.64] ;  /* 0x000000041e148981 */ /* 0x000ee2000c2e1d00 */
[----:B--2---:R-:W-:Y:S01]  /*0920*/  FFMA R6, R15, R10, R6 ;  /* 0x0000000a0f067223 */ /* 0x004fe20000000006 */
[----:B------:R-:W-:Y:S01]  /*0930*/  FFMA R7, R12, R11, R7 ;  /* 0x0000000b0c077223 */ /* 0x000fe20000000007 */
[----:B------:R-:W-:Y:S02]  /*0940*/  CS2R R12, SRZ ;  /* 0x00000000000c7805 */ /* 0x000fe4000001ff00 */
[----:B------:R-:W-:Y:S01]  /*0950*/  CS2R R14, SRZ ;  /* 0x00000000000e7805 */ /* 0x000fe2000001ff00 */
[----:B------:R-:W1:Y:S05]  /*0960*/  LDC.64 R10, c[0x0][0x238] ;  /* 0x00008e00ff0a7b82 */ /* 0x000e6a0000000a00 */
[----:B------:R-:W3:Y:S01]  /*0970*/  @!P0 LDG.E.EL.128 R12, desc[UR4][R32.64] ;  /* 0x00000004200c8981 */ /* 0x000ee2000c2e1d00 */
[----:B------:R-:W-:Y:S01]  /*0980*/  FFMA R5, R24, R9, R5 ;  /* 0x0000000918057223 */ /* 0x000fe20000000005 */
[----:B------:R-:W-:Y:S01]  /*0990*/  FFMA R4, R19, R8, R4 ;  /* 0x0000000813047223 */ /* 0x000fe20000000004 */
[----:B------:R-:W-:Y:S01]  /*09a0*/  FSETP.GEU.AND P2, PT, R7, RZ, PT ;  /* 0x000000ff0700720b */ /* 0x000fe20003f4e000 */
[----:B------:R-:W-:Y:S01]  /*09b0*/  FMUL R29, R29, R18 ;  /* 0x000000121d1d7220 */ /* 0x000fe20000400000 */
[----:B------:R-:W-:Y:S01]  /*09c0*/  FSETP.GEU.AND P3, PT, R6, RZ, PT ;  /* 0x000000ff0600720b */ /* 0x000fe20003f6e000 */
[----:B------:R-:W-:Y:S01]  /*09d0*/  FMUL R26, R26, R17 ;  /* 0x000000111a1a7220 */ /* 0x000fe20000400000 */
[----:B------:R-:W-:Y:S01]  /*09e0*/  FSETP.GEU.AND P4, PT, R5, RZ, PT ;  /* 0x000000ff0500720b */ /* 0x000fe20003f8e000 */
[----:B------:R-:W-:Y:S01]  /*09f0*/  FMUL R25, R25, R16 ;  /* 0x0000001019197220 */ /* 0x000fe20000400000 */
[----:B------:R-:W-:-:S02]  /*0a00*/  FSETP.GEU.AND P5, PT, R4, RZ, PT ;  /* 0x000000ff0400720b */ /* 0x000fc40003fae000 */
[----:B------:R-:W-:Y:S02]  /*0a10*/  SEL R7, R7, RZ, P2 ;  /* 0x000000ff07077207 */ /* 0x000fe40001000000 */
[----:B------:R-:W-:Y:S02]  /*0a20*/  SEL R6, R6, RZ, P3 ;  /* 0x000000ff06067207 */ /* 0x000fe40001800000 */
[----:B------:R-:W-:Y:S02]  /*0a30*/  SEL R5, R5, RZ, P4 ;  /* 0x000000ff05057207 */ /* 0x000fe40002000000 */
[----:B------:R-:W-:Y:S01]  /*0a40*/  SEL R4, R4, RZ, P5 ;  /* 0x000000ff04047207 */ /* 0x000fe20002800000 */
[----:B-1----:R-:W-:-:S05]  /*0a50*/  IMAD.WIDE R10, R0, 0x4, R10 ;  /* 0x00000004000a7825 */ /* 0x002fca00078e020a */
[----:B------:R1:W-:Y:S01]  /*0a60*/  @!P1 STG.E.128 desc[UR4][R10.64], R4 ;  /* 0x000000040a009986 */ /* 0x0003e2000c101d04 */
[----:B---3--:R-:W-:Y:S01]  /*0a70*/  FFMA R2, R2, R15, R23 ;  /* 0x0000000f02027223 */ /* 0x008fe20000000017 */
[----:B------:R-:W-:Y:S01]  /*0a80*/  FFMA R14, R29, R14, R22 ;  /* 0x0000000e1d0e7223 */ /* 0x000fe20000000016 */
[----:B------:R-:W-:Y:S01]  /*0a90*/  FFMA R13, R26, R13, R21 ;  /* 0x0000000d1a0d7223 */ /* 0x000fe20000000015 */
[----:B------:R-:W-:Y:S02]  /*0aa0*/  FFMA R12, R25, R12, R20 ;  /* 0x0000000c190c7223 */ /* 0x000fe40000000014 */
[----:B------:R-:W-:Y:S02]  /*0ab0*/  FSETP.GEU.AND P1, PT, R2, RZ, PT ;  /* 0x000000ff0200720b */ /* 0x000fe40003f2e000 */
[----:B------:R-:W-:Y:S02]  /*0ac0*/  FSETP.GEU.AND P2, PT, R14, RZ, PT ;  /* 0x000000ff0e00720b */ /* 0x000fe40003f4e000 */
[----:B------:R-:W-:-:S02]  /*0ad0*/  FSETP.GEU.AND P3, PT, R13, RZ, PT ;  /* 0x000000ff0d00720b */ /* 0x000fc40003f6e000 */
[----:B------:R-:W-:Y:S02]  /*0ae0*/  FSETP.GEU.AND P4, PT, R12, RZ, PT ;  /* 0x000000ff0c00720b */ /* 0x000fe40003f8e000 */
[----:B------:R-:W-:Y:S02]  /*0af0*/  SEL R15, R2, RZ, P1 ;  /* 0x000000ff020f7207 */ /* 0x000fe40000800000 */
[----:B------:R-:W-:Y:S02]  /*0b00*/  SEL R14, R14, RZ, P2 ;  /* 0x000000ff0e0e7207 */ /* 0x000fe40001000000 */
[----:B------:R-:W-:Y:S02]  /*0b10*/  SEL R13, R13, RZ, P3 ;  /* 0x000000ff0d0d7207 */ /* 0x000fe40001800000 */
[----:B------:R-:W-:Y:S01]  /*0b20*/  SEL R12, R12, RZ, P4 ;  /* 0x000000ff0c0c7207 */ /* 0x000fe20002000000 */
[----:B-1----:R-:W-:Y:S06]  /*0b30*/  @P0 EXIT ;  /* 0x000000000000094d */ /* 0x002fec0003800000 */
[----:B------:R-:W-:Y:S01]  /*0b40*/  STG.E.128 desc[UR4][R10.64+0x800], R12 ;  /* 0x0008000c0a007986 */ /* 0x000fe2000c101d04 */
[----:B------:R-:W-:Y:S05]  /*0b50*/  EXIT ;  /* 0x000000000000794d */ /* 0x000fea0003800000 */
.L_x_0:
[----:B------:R-:W-:-:S00]  /*0b60*/  BRA `(.L_x_0) ;  /* 0xfffffffc00fc7947 */ /* 0x000fc0000383ffff */
[----:B------:R-:W-:-:S00]  /*0b70*/  NOP ;  /* 0x0000000000007918 */ /* 0x000fc00000000000 */
        /* <DEDUP_REMOVED lines=8> */
.L_x_1:


//--------------------- .nv.global.init           --------------------------
	.section	.nv.global.init,"aw",@progbits
.nv.global.init:
	.type		_$_str,@object
	.size		_$_str,(_$_str_$_2 - _$_str)
_$_str:
        /*0000*/ 	.byte	0x5f, 0x5f, 0x43, 0x55, 0x44, 0x41, 0x5f, 0x46, 0x54, 0x5a, 0x00
	.type		_$_str_$_2,@object
	.size		_$_str_$_2,(.L_1 - _$_str_$_2)
_$_str_$_2:
        /*000b*/ 	.byte	0x5f, 0x5f, 0x43, 0x55, 0x44, 0x41, 0x5f, 0x50, 0x52, 0x45, 0x43, 0x5f, 0x53, 0x51, 0x52, 0x54
        /*001b*/ 	.byte	0x00
.L_1:


//--------------------- .nv.constant0.triton_poi_fused__native_batch_norm_legit_no_training_relu_8 --------------------------
	.section	.nv.constant0.triton_poi_fused__native_batch_norm_legit_no_training_relu_8,"a",@progbits
	.sectionflags	@""
	.align	4
.nv.constant0.triton_poi_fused__native_batch_norm_legit_no_training_relu_8:
	.zero		580
